//
// Generated by NVIDIA NVVM Compiler
//
// Compiler Build ID: CL-36424714
// Cuda compilation tools, release 13.0, V13.0.88
// Based on NVVM 20.0.0
//

.version 9.0
.target sm_100
.address_size 64

	// .globl	_Z14softmax_kernelPKfPfi
// _ZZ14softmax_kernelPKfPfiE3max has been demoted
// _ZZ14softmax_kernelPKfPfiE3sum has been demoted
.extern .shared .align 16 .b8 s_input[];

.visible .entry _Z14softmax_kernelPKfPfi(
	.param .u64 .ptr .align 1 _Z14softmax_kernelPKfPfi_param_0,
	.param .u64 .ptr .align 1 _Z14softmax_kernelPKfPfi_param_1,
	.param .u32 _Z14softmax_kernelPKfPfi_param_2
)
{
	.reg .pred 	%p<13>;
	.reg .b32 	%r<32>;
	.reg .b32 	%f<48>;
	.reg .b64 	%rd<12>;
	// demoted variable
	.shared .align 4 .f32 _ZZ14softmax_kernelPKfPfiE3max;
	// demoted variable
	.shared .align 4 .f32 _ZZ14softmax_kernelPKfPfiE3sum;
	ld.param.u64 	%rd3, [_Z14softmax_kernelPKfPfi_param_0];
	ld.param.u64 	%rd2, [_Z14softmax_kernelPKfPfi_param_1];
	ld.param.u32 	%r16, [_Z14softmax_kernelPKfPfi_param_2];
	cvta.to.global.u64 	%rd1, %rd3;
	mov.u32 	%r1, %tid.x;
	mov.u32 	%r31, %ntid.x;
	shl.b32 	%r3, %r31, 1;
	mov.u32 	%r4, %ctaid.x;
	mad.lo.s32 	%r29, %r3, %r4, %r1;
	shl.b32 	%r17, %r1, 2;
	mov.u32 	%r18, s_input;
	add.s32 	%r6, %r18, %r17;
	mov.b32 	%r19, 0;
	st.shared.u32 	[%r6], %r19;
	setp.ge.u32 	%p1, %r29, %r16;
	@%p1 bra 	$L__BB0_6;
	mov.u32 	%r20, %nctaid.x;
	mul.lo.s32 	%r7, %r3, %r20;
	mov.f32 	%f46, 0f00000000;
$L__BB0_2:
	mul.wide.u32 	%rd4, %r29, 4;
	add.s64 	%rd5, %rd1, %rd4;
	ld.global.f32 	%f6, [%rd5];
	add.f32 	%f46, %f6, %f46;
	add.s32 	%r9, %r29, %r31;
	setp.ge.u32 	%p2, %r9, %r16;
	@%p2 bra 	$L__BB0_4;
	mul.wide.u32 	%rd6, %r9, 4;
	add.s64 	%rd7, %rd1, %rd6;
	ld.global.f32 	%f7, [%rd7];
	add.f32 	%f46, %f7, %f46;
$L__BB0_4:
	add.s32 	%r29, %r29, %r7;
	setp.lt.u32 	%p3, %r29, %r16;
	@%p3 bra 	$L__BB0_2;
	st.shared.f32 	[%r6], %f46;
$L__BB0_6:
	bar.sync 	0;
	setp.lt.u32 	%p4, %r31, 2;
	@%p4 bra 	$L__BB0_11;
	mov.u32 	%r30, %r31;
$L__BB0_8:
	shr.u32 	%r12, %r30, 1;
	setp.ge.u32 	%p5, %r1, %r12;
	@%p5 bra 	$L__BB0_10;
	ld.shared.f32 	%f8, [%r6];
	shl.b32 	%r21, %r12, 2;
	add.s32 	%r22, %r6, %r21;
	ld.shared.f32 	%f9, [%r22];
	max.f32 	%f10, %f8, %f9;
	st.shared.f32 	[%r6], %f10;
$L__BB0_10:
	bar.sync 	0;
	setp.gt.u32 	%p6, %r30, 3;
	mov.u32 	%r30, %r12;
	@%p6 bra 	$L__BB0_8;
$L__BB0_11:
	setp.ne.s32 	%p7, %r1, 0;
	@%p7 bra 	$L__BB0_13;
	ld.shared.f32 	%f11, [s_input];
	st.shared.f32 	[_ZZ14softmax_kernelPKfPfiE3max], %f11;
$L__BB0_13:
	setp.lt.u32 	%p8, %r31, 2;
	bar.sync 	0;
	mad.lo.s32 	%r13, %r31, %r4, %r1;
	@%p8 bra 	$L__BB0_17;
$L__BB0_14:
	shr.u32 	%r15, %r31, 1;
	setp.ge.u32 	%p9, %r1, %r15;
	@%p9 bra 	$L__BB0_16;
	shl.b32 	%r23, %r15, 2;
	add.s32 	%r24, %r6, %r23;
	ld.shared.f32 	%f12, [%r24];
	ld.shared.f32 	%f13, [_ZZ14softmax_kernelPKfPfiE3max];
	sub.f32 	%f14, %f12, %f13;
	fma.rn.f32 	%f15, %f14, 0f3BBB989D, 0f3F000000;
	cvt.sat.f32.f32 	%f16, %f15;
	mov.f32 	%f17, 0f4B400001;
	mov.f32 	%f18, 0f437C0000;
	fma.rm.f32 	%f19, %f16, %f18, %f17;
	add.f32 	%f20, %f19, 0fCB40007F;
	neg.f32 	%f21, %f20;
	fma.rn.f32 	%f22, %f14, 0f3FB8AA3B, %f21;
	fma.rn.f32 	%f23, %f14, 0f32A57060, %f22;
	mov.b32 	%r25, %f19;
	shl.b32 	%r26, %r25, 23;
	mov.b32 	%f24, %r26;
	ex2.approx.ftz.f32 	%f25, %f23;
	ld.shared.f32 	%f26, [%r6];
	fma.rn.f32 	%f27, %f25, %f24, %f26;
	st.shared.f32 	[%r6], %f27;
$L__BB0_16:
	bar.sync 	0;
	setp.gt.u32 	%p10, %r31, 3;
	mov.u32 	%r31, %r15;
	@%p10 bra 	$L__BB0_14;
$L__BB0_17:
	setp.ne.s32 	%p11, %r1, 0;
	@%p11 bra 	$L__BB0_19;
	ld.shared.f32 	%f28, [s_input];
	st.shared.f32 	[_ZZ14softmax_kernelPKfPfiE3sum], %f28;
$L__BB0_19:
	bar.sync 	0;
	setp.ge.u32 	%p12, %r13, %r16;
	@%p12 bra 	$L__BB0_21;
	mul.wide.u32 	%rd8, %r13, 4;
	add.s64 	%rd9, %rd1, %rd8;
	ld.global.f32 	%f29, [%rd9];
	ld.shared.f32 	%f30, [_ZZ14softmax_kernelPKfPfiE3max];
	sub.f32 	%f31, %f29, %f30;
	fma.rn.f32 	%f32, %f31, 0f3BBB989D, 0f3F000000;
	cvt.sat.f32.f32 	%f33, %f32;
	mov.f32 	%f34, 0f4B400001;
	mov.f32 	%f35, 0f437C0000;
	fma.rm.f32 	%f36, %f33, %f35, %f34;
	add.f32 	%f37, %f36, 0fCB40007F;
	neg.f32 	%f38, %f37;
	fma.rn.f32 	%f39, %f31, 0f3FB8AA3B, %f38;
	fma.rn.f32 	%f40, %f31, 0f32A57060, %f39;
	mov.b32 	%r27, %f36;
	shl.b32 	%r28, %r27, 23;
	mov.b32 	%f41, %r28;
	ex2.approx.ftz.f32 	%f42, %f40;
	mul.f32 	%f43, %f42, %f41;
	ld.shared.f32 	%f44, [_ZZ14softmax_kernelPKfPfiE3sum];
	div.rn.f32 	%f45, %f43, %f44;
	cvta.to.global.u64 	%rd10, %rd2;
	add.s64 	%rd11, %rd10, %rd8;
	st.global.f32 	[%rd11], %f45;
$L__BB0_21:
	ret;

}


// ===== COMPILED SASS (sm_100) =====

	.target	sm_100

	.elftype	@"ET_EXEC"


//--------------------- .note.nv.tkinfo           --------------------------
	.section	.note.nv.tkinfo,"",@"SHT_NOTE"
	.sectionflags	@"SHF_NOTE_NV_TKINFO"
	.tkinfo
        /*0018*/ 	.word	0x00000002
        /*0030*/ 	.string	""
        /*0030*/ 	.string	"ptxas"
        /*0030*/ 	.string	"Cuda compilation tools, release 13.0, V13.0.88"
        /*0030*/ 	.string	"Build cuda_13.0.r13.0/compiler.36424714_0"
        /*0030*/ 	.string	"-arch sm_100 -m 64 "



//--------------------- .note.nv.cuinfo           --------------------------
	.section	.note.nv.cuinfo,"",@"SHT_NOTE"
	.sectionflags	@"SHF_NOTE_NV_CUINFO"
        /*0018*/ 	.short	0x0002
        /*001a*/ 	.short	0x0064
        /*001c*/ 	.short	0x0082
	.zero		2


//--------------------- .nv.info                  --------------------------
	.section	.nv.info,"",@"SHT_CUDA_INFO"
	.align	4


	//----- nvinfo : EIATTR_REGCOUNT
	.align		4
        /*0000*/ 	.byte	0x04, 0x2f
        /*0002*/ 	.short	(.L_1 - .L_0)
	.align		4
.L_0:
        /*0004*/ 	.word	index@(_Z14softmax_kernelPKfPfi)
        /*0008*/ 	.word	0x00000012


	//----- nvinfo : EIATTR_FRAME_SIZE
	.align		4
.L_1:
        /*000c*/ 	.byte	0x04, 0x11
        /*000e*/ 	.short	(.L_3 - .L_2)
	.align		4
.L_2:
        /*0010*/ 	.word	index@($__internal_0_$__cuda_sm3x_div_rn_noftz_f32_slowpath)
        /*0014*/ 	.word	0x00000000


	//----- nvinfo : EIATTR_FRAME_SIZE
	.align		4
.L_3:
        /*0018*/ 	.byte	0x04, 0x11
        /*001a*/ 	.short	(.L_5 - .L_4)
	.align		4
.L_4:
        /*001c*/ 	.word	index@(_Z14softmax_kernelPKfPfi)
        /*0020*/ 	.word	0x00000000


	//----- nvinfo : EIATTR_MIN_STACK_SIZE
	.align		4
.L_5:
        /*0024*/ 	.byte	0x04, 0x12
        /*0026*/ 	.short	(.L_7 - .L_6)
	.align		4
.L_6:
        /*0028*/ 	.word	index@(_Z14softmax_kernelPKfPfi)
        /*002c*/ 	.word	0x00000000
.L_7:


//--------------------- .nv.compat                --------------------------
	.section	.nv.compat,"",@"SHT_CUDA_COMPAT_INFO"
	.align	4
        /*0000*/ 	.byte	0x02, 0x09, 0x00, 0x00, 0x02, 0x02, 0x01, 0x00, 0x02, 0x05, 0x05, 0x00, 0x03, 0x07, 0x01, 0x01
        /*0010*/ 	.byte	0x02, 0x03, 0x00, 0x00, 0x02, 0x06, 0x01, 0x00, 0x04, 0x0b, 0x08, 0x00, 0x01, 0x00, 0x00, 0x00
        /*0020*/ 	.byte	0x00, 0x00, 0x00, 0x00


//--------------------- .nv.info._Z14softmax_kernelPKfPfi --------------------------
	.section	.nv.info._Z14softmax_kernelPKfPfi,"",@"SHT_CUDA_INFO"
	.sectionflags	@""
	.align	4


	//----- nvinfo : EIATTR_CUDA_API_VERSION
	.align		4
        /*0000*/ 	.byte	0x04, 0x37
        /*0002*/ 	.short	(.L_9 - .L_8)
.L_8:
        /*0004*/ 	.word	0x00000082


	//----- nvinfo : EIATTR_KPARAM_INFO
	.align		4
.L_9:
        /*0008*/ 	.byte	0x04, 0x17
        /*000a*/ 	.short	(.L_11 - .L_10)
.L_10:
        /*000c*/ 	.word	0x00000000
        /*0010*/ 	.short	0x0002
        /*0012*/ 	.short	0x0010
        /*0014*/ 	.byte	0x00, 0xf0, 0x11, 0x00


	//----- nvinfo : EIATTR_KPARAM_INFO
	.align		4
.L_11:
        /*0018*/ 	.byte	0x04, 0x17
        /*001a*/ 	.short	(.L_13 - .L_12)
.L_12:
        /*001c*/ 	.word	0x00000000
        /*0020*/ 	.short	0x0001
        /*0022*/ 	.short	0x0008
        /*0024*/ 	.byte	0x00, 0xf5, 0x21, 0x00


	//----- nvinfo : EIATTR_KPARAM_INFO
	.align		4
.L_13:
        /*0028*/ 	.byte	0x04, 0x17
        /*002a*/ 	.short	(.L_15 - .L_14)
.L_14:
        /*002c*/ 	.word	0x00000000
        /*0030*/ 	.short	0x0000
        /*0032*/ 	.short	0x0000
        /*0034*/ 	.byte	0x00, 0xf5, 0x21, 0x00


	//----- nvinfo : EIATTR_SPARSE_MMA_MASK
	.align		4
.L_15:
        /*0038*/ 	.byte	0x03, 0x50
        /*003a*/ 	.short	0x0000


	//----- nvinfo : EIATTR_MAXREG_COUNT
	.align		4
        /*003c*/ 	.byte	0x03, 0x1b
        /*003e*/ 	.short	0x00ff


	//----- nvinfo : EIATTR_NUM_BARRIERS
	.align		4
        /*0040*/ 	.byte	0x02, 0x4c
        /*0042*/ 	.byte	0x01
	.zero		1


	//----- nvinfo : EIATTR_MERCURY_ISA_VERSION
	.align		4
        /*0044*/ 	.byte	0x03, 0x5f
        /*0046*/ 	.short	0x0101


	//----- nvinfo : EIATTR_VRC_CTA_INIT_COUNT
	.align		4
        /*0048*/ 	.byte	0x02, 0x4a
	.zero		1
	.zero		1


	//----- nvinfo : EIATTR_EXIT_INSTR_OFFSETS
	.align		4
        /*004c*/ 	.byte	0x04, 0x1c
        /*004e*/ 	.short	(.L_17 - .L_16)


	//   ....[0]....
.L_16:
        /*0050*/ 	.word	0x00000650


	//   ....[1]....
        /*0054*/ 	.word	0x00000880


	//----- nvinfo : EIATTR_CRS_STACK_SIZE
	.align		4
.L_17:
        /*0058*/ 	.byte	0x04, 0x1e
        /*005a*/ 	.short	(.L_19 - .L_18)
.L_18:
        /*005c*/ 	.word	0x00000000


	//----- nvinfo : EIATTR_CBANK_PARAM_SIZE
	.align		4
.L_19:
        /*0060*/ 	.byte	0x03, 0x19
        /*0062*/ 	.short	0x0014


	//----- nvinfo : EIATTR_PARAM_CBANK
	.align		4
        /*0064*/ 	.byte	0x04, 0x0a
        /*0066*/ 	.short	(.L_21 - .L_20)
	.align		4
.L_20:
        /*0068*/ 	.word	index@(.nv.constant0._Z14softmax_kernelPKfPfi)
        /*006c*/ 	.short	0x0380
        /*006e*/ 	.short	0x0014


	//----- nvinfo : EIATTR_SW_WAR
	.align		4
.L_21:
        /*0070*/ 	.byte	0x04, 0x36
        /*0072*/ 	.short	(.L_23 - .L_22)
.L_22:
        /*0074*/ 	.word	0x00000008
.L_23:


//--------------------- .nv.callgraph             --------------------------
	.section	.nv.callgraph,"",@"SHT_CUDA_CALLGRAPH"
	.align	4
	.sectionentsize	8
	.align		4
        /*0000*/ 	.word	0x00000000
	.align		4
        /*0004*/ 	.word	0xffffffff
	.align		4
        /*0008*/ 	.word	0x00000000
	.align		4
        /*000c*/ 	.word	0xfffffffe
	.align		4
        /*0010*/ 	.word	0x00000000
	.align		4
        /*0014*/ 	.word	0xfffffffd
	.align		4
        /*0018*/ 	.word	0x00000000
	.align		4
        /*001c*/ 	.word	0xfffffffc


//--------------------- .text._Z14softmax_kernelPKfPfi --------------------------
	.section	.text._Z14softmax_kernelPKfPfi,"ax",@progbits
	.align	128
        .global         _Z14softmax_kernelPKfPfi
        .type           _Z14softmax_kernelPKfPfi,@function
        .size           _Z14softmax_kernelPKfPfi,(.L_x_24 - _Z14softmax_kernelPKfPfi)
        .other          _Z14softmax_kernelPKfPfi,@"STO_CUDA_ENTRY STV_DEFAULT"
_Z14softmax_kernelPKfPfi:
.text._Z14softmax_kernelPKfPfi:
[----:B------:R-:W-:Y:S01]  /*0000*/  LDC R1, c[0x0][0x37c] ;  /* 0x0000df00ff017b82 */ /* 0x000fe20000000800 */
[----:B------:R-:W0:Y:S07]  /*0010*/  S2R R0, SR_TID.X ;  /* 0x0000000000007919 */ /* 0x000e2e0000002100 */
[----:B------:R-:W1:Y:S01]  /*0020*/  S2UR UR5, SR_CgaCtaId ;  /* 0x00000000000579c3 */ /* 0x000e620000008800 */
[----:B------:R-:W2:Y:S01]  /*0030*/  LDCU UR8, c[0x0][0x360] ;  /* 0x00006c00ff0877ac */ /* 0x000ea20008000800 */
[----:B------:R-:W-:Y:S01]  /*0040*/  BSSY.RECONVERGENT B0, `(.L_x_0) ;  /* 0x0000022000007945 */ /* 0x000fe20003800200 */
[----:B------:R-:W3:Y:S01]  /*0050*/  S2R R15, SR_CTAID.X ;  /* 0x00000000000f7919 */ /* 0x000ee20000002500 */
[----:B------:R-:W-:Y:S01]  /*0060*/  UMOV UR4, 0x400 ;  /* 0x0000040000047882 */ /* 0x000fe20000000000 */
[----:B------:R-:W4:Y:S01]  /*0070*/  LDCU.64 UR6, c[0x0][0x358] ;  /* 0x00006b00ff0677ac */ /* 0x000f220008000a00 */
[----:B------:R-:W-:Y:S01]  /*0080*/  UIADD3 UR4, UPT, UPT, UR4, 0x10, URZ ;  /* 0x0000001004047890 */ /* 0x000fe2000fffe0ff */
[----:B------:R-:W0:Y:S01]  /*0090*/  LDCU UR9, c[0x0][0x390] ;  /* 0x00007200ff0977ac */ /* 0x000e220008000800 */
[----:B--2---:R-:W-:-:S02]  /*00a0*/  IMAD.U32 R3, RZ, RZ, UR8 ;  /* 0x00000008ff037e24 */ /* 0x004fc4000f8e00ff */
[----:B-1----:R-:W-:Y:S01]  /*00b0*/  ULEA UR4, UR5, UR4, 0x18 ;  /* 0x0000000405047291 */ /* 0x002fe2000f8ec0ff */
[----:B------:R-:W1:Y:S05]  /*00c0*/  LDCU UR5, c[0x0][0x390] ;  /* 0x00007200ff0577ac */ /* 0x000e6a0008000800 */
[----:B0-----:R-:W-:Y:S01]  /*00d0*/  LEA R2, R0, UR4, 0x2 ;  /* 0x0000000400027c11 */ /* 0x001fe2000f8e10ff */
[----:B------:R-:W-:-:S04]  /*00e0*/  USHF.L.U32 UR4, UR8, 0x1, URZ ;  /* 0x0000000108047899 */ /* 0x000fc800080006ff */
[----:B------:R0:W-:Y:S02]  /*00f0*/  STS [R2], RZ ;  /* 0x000000ff02007388 */ /* 0x0001e40000000800 */
[----:B---3--:R-:W-:-:S05]  /*0100*/  IMAD R6, R15, UR4, R0 ;  /* 0x000000040f067c24 */ /* 0x008fca000f8e0200 */
[----:B-1----:R-:W-:-:S13]  /*0110*/  ISETP.GE.U32.AND P0, PT, R6, UR5, PT ;  /* 0x0000000506007c0c */ /* 0x002fda000bf06070 */
[----:B0---4-:R-:W-:Y:S05]  /*0120*/  @P0 BRA `(.L_x_1) ;  /* 0x00000000004c0947 */ /* 0x011fea0003800000 */
[----:B------:R-:W0:Y:S01]  /*0130*/  LDC R11, c[0x0][0x370] ;  /* 0x0000dc00ff0b7b82 */ /* 0x000e220000000800 */
[----:B------:R-:W-:Y:S01]  /*0140*/  BSSY.RECONVERGENT B1, `(.L_x_2) ;  /* 0x0000010000017945 */ /* 0x000fe20003800200 */
[----:B------:R-:W-:Y:S02]  /*0150*/  IMAD.MOV.U32 R10, RZ, RZ, R6 ;  /* 0x000000ffff0a7224 */ /* 0x000fe400078e0006 */
[----:B------:R-:W-:-:S04]  /*0160*/  IMAD.MOV.U32 R13, RZ, RZ, RZ ;  /* 0x000000ffff0d7224 */ /* 0x000fc800078e00ff */
[----:B------:R-:W1:Y:S01]  /*0170*/  LDC.64 R4, c[0x0][0x380] ;  /* 0x0000e000ff047b82 */ /* 0x000e620000000a00 */
[----:B0-----:R-:W-:-:S07]  /*0180*/  IMAD R11, R11, UR4, RZ ;  /* 0x000000040b0b7c24 */ /* 0x001fce000f8e02ff */
.L_x_3:
[----:B------:R-:W-:Y:S02]  /*0190*/  IMAD.IADD R9, R3, 0x1, R10 ;  /* 0x0000000103097824 */ /* 0x000fe400078e020a */
[----:B-1----:R-:W-:-:S03]  /*01a0*/  IMAD.WIDE.U32 R6, R10, 0x4, R4 ;  /* 0x000000040a067825 */ /* 0x002fc600078e0004 */
[----:B------:R-:W-:-:S03]  /*01b0*/  ISETP.GE.U32.AND P0, PT, R9, UR9, PT ;  /* 0x0000000909007c0c */ /* 0x000fc6000bf06070 */
[----:B------:R-:W2:Y:S10]  /*01c0*/  LDG.E R6, desc[UR6][R6.64] ;  /* 0x0000000606067981 */ /* 0x000eb4000c1e1900 */
[----:B------:R-:W-:-:S06]  /*01d0*/  @!P0 IMAD.WIDE.U32 R8, R9, 0x4, R4 ;  /* 0x0000000409088825 */ /* 0x000fcc00078e0004 */
[----:B------:R-:W3:Y:S01]  /*01e0*/  @!P0 LDG.E R8, desc[UR6][R8.64] ;  /* 0x0000000608088981 */ /* 0x000ee2000c1e1900 */
[----:B------:R-:W-:-:S05]  /*01f0*/  IMAD.IADD R10, R11, 0x1, R10 ;  /* 0x000000010b0a7824 */ /* 0x000fca00078e020a */
[----:B------:R-:W-:Y:S01]  /*0200*/  ISETP.GE.U32.AND P1, PT, R10, UR9, PT ;  /* 0x000000090a007c0c */ /* 0x000fe2000bf26070 */
[----:B--2---:R-:W-:-:S04]  /*0210*/  FADD R13, R6, R13 ;  /* 0x0000000d060d7221 */ /* 0x004fc80000000000 */
[----:B---3--:R-:W-:-:S08]  /*0220*/  @!P0 FADD R13, R13, R8 ;  /* 0x000000080d0d8221 */ /* 0x008fd00000000000 */
[----:B------:R-:W-:Y:S05]  /*0230*/  @!P1 BRA `(.L_x_3) ;  /* 0xfffffffc00d49947 */ /* 0x000fea000383ffff */
[----:B------:R-:W-:Y:S05]  /*0240*/  BSYNC.RECONVERGENT B1 ;  /* 0x0000000000017941 */ /* 0x000fea0003800200 */
.L_x_2:
[----:B------:R0:W-:Y:S02]  /*0250*/  STS [R2], R13 ;  /* 0x0000000d02007388 */ /* 0x0001e40000000800 */
.L_x_1:
[----:B------:R-:W-:Y:S05]  /*0260*/  BSYNC.RECONVERGENT B0 ;  /* 0x0000000000007941 */ /* 0x000fea0003800200 */
.L_x_0:
[----:B------:R-:W-:Y:S01]  /*0270*/  BAR.SYNC.DEFER_BLOCKING 0x0 ;  /* 0x0000000000007b1d */ /* 0x000fe20000010000 */
[----:B------:R-:W-:Y:S02]  /*0280*/  ISETP.NE.AND P0, PT, R0, RZ, PT ;  /* 0x000000ff0000720c */ /* 0x000fe40003f05270 */
[----:B------:R-:W-:-:S11]  /*0290*/  ISETP.GE.U32.AND P1, PT, R3, 0x2, PT ;  /* 0x000000020300780c */ /* 0x000fd60003f26070 */
[----:B------:R-:W1:Y:S01]  /*02a0*/  @!P0 S2R R5, SR_CgaCtaId ;  /* 0x0000000000058919 */ /* 0x000e620000008800 */
[----:B------:R-:W-:-:S04]  /*02b0*/  @!P0 MOV R8, 0x400 ;  /* 0x0000040000088802 */ /* 0x000fc80000000f00 */
[----:B-1----:R-:W-:Y:S01]  /*02c0*/  @!P0 LEA R8, R5, R8, 0x18 ;  /* 0x0000000805088211 */ /* 0x002fe200078ec0ff */
[----:B------:R-:W-:Y:S06]  /*02d0*/  @!P1 BRA `(.L_x_4) ;  /* 0x0000000000309947 */ /* 0x000fec0003800000 */
[----:B------:R-:W-:-:S07]  /*02e0*/  MOV R4, R3 ;  /* 0x0000000300047202 */ /* 0x000fce0000000f00 */
.L_x_5:
[----:B------:R-:W-:-:S04]  /*02f0*/  SHF.R.U32.HI R7, RZ, 0x1, R4 ;  /* 0x00000001ff077819 */ /* 0x000fc80000011604 */
[----:B------:R-:W-:-:S13]  /*0300*/  ISETP.GE.U32.AND P1, PT, R0, R7, PT ;  /* 0x000000070000720c */ /* 0x000fda0003f26070 */
[----:B------:R-:W-:Y:S01]  /*0310*/  @!P1 IMAD R6, R7, 0x4, R2 ;  /* 0x0000000407069824 */ /* 0x000fe200078e0202 */
[----:B------:R-:W-:Y:S05]  /*0320*/  @!P1 LDS R5, [R2] ;  /* 0x0000000002059984 */ /* 0x000fea0000000800 */
[----:B------:R-:W1:Y:S02]  /*0330*/  @!P1 LDS R6, [R6] ;  /* 0x0000000006069984 */ /* 0x000e640000000800 */
[----:B-1----:R-:W-:-:S05]  /*0340*/  @!P1 FMNMX R5, R5, R6, !PT ;  /* 0x0000000605059209 */ /* 0x002fca0007800000 */
[----:B------:R1:W-:Y:S01]  /*0350*/  @!P1 STS [R2], R5 ;  /* 0x0000000502009388 */ /* 0x0003e20000000800 */
[----:B------:R-:W-:Y:S01]  /*0360*/  BAR.SYNC.DEFER_BLOCKING 0x0 ;  /* 0x0000000000007b1d */ /* 0x000fe20000010000 */
[----:B------:R-:W-:Y:S01]  /*0370*/  ISETP.GT.U32.AND P1, PT, R4, 0x3, PT ;  /* 0x000000030400780c */ /* 0x000fe20003f24070 */
[----:B------:R-:W-:-:S12]  /*0380*/  IMAD.MOV.U32 R4, RZ, RZ, R7 ;  /* 0x000000ffff047224 */ /* 0x000fd800078e0007 */
[----:B-1----:R-:W-:Y:S05]  /*0390*/  @P1 BRA `(.L_x_5) ;  /* 0xfffffffc00d41947 */ /* 0x002fea000383ffff */
.L_x_4:
[----:B------:R-:W1:Y:S01]  /*03a0*/  @!P0 LDS R5, [R8+0x10] ;  /* 0x0000100008058984 */ /* 0x000e620000000800 */
[----:B------:R-:W-:-:S03]  /*03b0*/  IMAD R4, R3, R15, R0 ;  /* 0x0000000f03047224 */ /* 0x000fc600078e0200 */
[----:B-1----:R1:W-:Y:S01]  /*03c0*/  @!P0 STS [R8], R5 ;  /* 0x0000000508008388 */ /* 0x0023e20000000800 */
[----:B------:R-:W-:Y:S01]  /*03d0*/  BAR.SYNC.DEFER_BLOCKING 0x0 ;  /* 0x0000000000007b1d */ /* 0x000fe20000010000 */
[----:B------:R-:W-:-:S13]  /*03e0*/  ISETP.GE.U32.AND P0, PT, R3, 0x2, PT ;  /* 0x000000020300780c */ /* 0x000fda0003f06070 */
[----:B-1----:R-:W-:Y:S05]  /*03f0*/  @!P0 BRA `(.L_x_6) ;  /* 0x0000000000708947 */ /* 0x002fea0003800000 */
.L_x_9:
[----:B------:R-:W-:Y:S01]  /*0400*/  SHF.R.U32.HI R11, RZ, 0x1, R3 ;  /* 0x00000001ff0b7819 */ /* 0x000fe20000011603 */
[----:B------:R-:W-:Y:S03]  /*0410*/  BSSY.RECONVERGENT B0, `(.L_x_7) ;  /* 0x0000016000007945 */ /* 0x000fe60003800200 */
[----:B------:R-:W-:-:S13]  /*0420*/  ISETP.GE.U32.AND P0, PT, R0, R11, PT ;  /* 0x0000000b0000720c */ /* 0x000fda0003f06070 */
[----:B-1----:R-:W-:Y:S05]  /*0430*/  @P0 BRA `(.L_x_8) ;  /* 0x00000000004c0947 */ /* 0x002fea0003800000 */
[----:B------:R-:W1:Y:S01]  /*0440*/  S2UR UR5, SR_CgaCtaId ;  /* 0x00000000000579c3 */ /* 0x000e620000008800 */
[----:B------:R-:W-:Y:S01]  /*0450*/  UMOV UR4, 0x400 ;  /* 0x0000040000047882 */ /* 0x000fe20000000000 */
[----:B------:R-:W-:Y:S01]  /*0460*/  IMAD R5, R11, 0x4, R2 ;  /* 0x000000040b057824 */ /* 0x000fe200078e0202 */
[----:B------:R-:W-:Y:S01]  /*0470*/  LDS R8, [R2] ;  /* 0x0000000002087984 */ /* 0x000fe20000000800 */
[----:B------:R-:W-:Y:S02]  /*0480*/  IMAD.MOV.U32 R7, RZ, RZ, 0x3bbb989d ;  /* 0x3bbb989dff077424 */ /* 0x000fe400078e00ff */
[----:B------:R-:W-:Y:S02]  /*0490*/  IMAD.MOV.U32 R10, RZ, RZ, 0x437c0000 ;  /* 0x437c0000ff0a7424 */ /* 0x000fe400078e00ff */
[----:B------:R-:W-:Y:S01]  /*04a0*/  LDS R5, [R5] ;  /* 0x0000000005057984 */ /* 0x000fe20000000800 */
[----:B-1----:R-:W-:-:S09]  /*04b0*/  ULEA UR4, UR5, UR4, 0x18 ;  /* 0x0000000405047291 */ /* 0x002fd2000f8ec0ff */
[----:B------:R-:W1:Y:S02]  /*04c0*/  LDS R6, [UR4] ;  /* 0x00000004ff067984 */ /* 0x000e640008000800 */
[----:B-1----:R-:W-:-:S04]  /*04d0*/  FADD R6, R5, -R6 ;  /* 0x8000000605067221 */ /* 0x002fc80000000000 */
[----:B------:R-:W-:-:S04]  /*04e0*/  FFMA.SAT R7, R6, R7, 0.5 ;  /* 0x3f00000006077423 */ /* 0x000fc80000002007 */
[----:B------:R-:W-:-:S04]  /*04f0*/  FFMA.RM R7, R7, R10, 12582913 ;  /* 0x4b40000107077423 */ /* 0x000fc8000000400a */
[C---:B------:R-:W-:Y:S01]  /*0500*/  FADD R9, R7.reuse, -12583039 ;  /* 0xcb40007f07097421 */ /* 0x040fe20000000000 */
[----:B------:R-:W-:-:S03]  /*0510*/  SHF.L.U32 R7, R7, 0x17, RZ ;  /* 0x0000001707077819 */ /* 0x000fc600000006ff */
[----:B------:R-:W-:-:S04]  /*0520*/  FFMA R9, R6, 1.4426950216293334961, -R9 ;  /* 0x3fb8aa3b06097823 */ /* 0x000fc80000000809 */
[----:B------:R-:W-:-:S04]  /*0530*/  FFMA R9, R6, 1.925963033500011079e-08, R9 ;  /* 0x32a5706006097823 */ /* 0x000fc80000000009 */
[----:B------:R-:W1:Y:S02]  /*0540*/  MUFU.EX2 R6, R9 ;  /* 0x0000000900067308 */ /* 0x000e640000000800 */
[----:B-1----:R-:W-:-:S05]  /*0550*/  FFMA R7, R7, R6, R8 ;  /* 0x0000000607077223 */ /* 0x002fca0000000008 */
[----:B------:R1:W-:Y:S02]  /*0560*/  STS [R2], R7 ;  /* 0x0000000702007388 */ /* 0x0003e40000000800 */
.L_x_8:
[----:B------:R-:W-:Y:S05]  /*0570*/  BSYNC.RECONVERGENT B0 ;  /* 0x0000000000007941 */ /* 0x000fea0003800200 */
.L_x_7:
[----:B------:R-:W-:Y:S01]  /*0580*/  BAR.SYNC.DEFER_BLOCKING 0x0 ;  /* 0x0000000000007b1d */ /* 0x000fe20000010000 */
[----:B------:R-:W-:Y:S01]  /*0590*/  ISETP.GT.U32.AND P0, PT, R3, 0x3, PT ;  /* 0x000000030300780c */ /* 0x000fe20003f04070 */
[----:B------:R-:W-:-:S12]  /*05a0*/  IMAD.MOV.U32 R3, RZ, RZ, R11 ;  /* 0x000000ffff037224 */ /* 0x000fd800078e000b */
[----:B------:R-:W-:Y:S05]  /*05b0*/  @P0 BRA `(.L_x_9) ;  /* 0xfffffffc00900947 */ /* 0x000fea000383ffff */
.L_x_6:
[----:B------:R-:W-:Y:S01]  /*05c0*/  ISETP.NE.AND P1, PT, R0, RZ, PT ;  /* 0x000000ff0000720c */ /* 0x000fe20003f25270 */
[----:B------:R-:W2:-:S12]  /*05d0*/  LDCU UR4, c[0x0][0x390] ;  /* 0x00007200ff0477ac */ /* 0x000e980008000800 */
[----:B------:R-:W3:Y:S01]  /*05e0*/  @!P1 S2R R3, SR_CgaCtaId ;  /* 0x0000000000039919 */ /* 0x000ee20000008800 */
[----:B------:R-:W-:Y:S02]  /*05f0*/  @!P1 MOV R0, 0x400 ;  /* 0x0000040000009802 */ /* 0x000fe40000000f00 */
[----:B--2---:R-:W-:Y:S02]  /*0600*/  ISETP.GE.U32.AND P0, PT, R4, UR4, PT ;  /* 0x0000000404007c0c */ /* 0x004fe4000bf06070 */
[----:B---3--:R-:W-:-:S05]  /*0610*/  @!P1 LEA R3, R3, R0, 0x18 ;  /* 0x0000000003039211 */ /* 0x008fca00078ec0ff */
[----:B------:R-:W2:Y:S04]  /*0620*/  @!P1 LDS R0, [R3+0x10] ;  /* 0x0000100003009984 */ /* 0x000ea80000000800 */
[----:B--2---:R2:W-:Y:S01]  /*0630*/  @!P1 STS [R3+0x4], R0 ;  /* 0x0000040003009388 */ /* 0x0045e20000000800 */
[----:B------:R-:W-:Y:S06]  /*0640*/  BAR.SYNC.DEFER_BLOCKING 0x0 ;  /* 0x0000000000007b1d */ /* 0x000fec0000010000 */
[----:B------:R-:W-:Y:S05]  /*0650*/  @P0 EXIT ;  /* 0x000000000000094d */ /* 0x000fea0003800000 */
[----:B-1----:R-:W1:Y:S02]  /*0660*/  LDC.64 R6, c[0x0][0x380] ;  /* 0x0000e000ff067b82 */ /* 0x002e640000000a00 */
[----:B-1----:R-:W-:-:S06]  /*0670*/  IMAD.WIDE.U32 R6, R4, 0x4, R6 ;  /* 0x0000000404067825 */ /* 0x002fcc00078e0006 */
[----:B------:R1:W3:Y:S01]  /*0680*/  LDG.E R7, desc[UR6][R6.64] ;  /* 0x0000000606077981 */ /* 0x0002e2000c1e1900 */
[----:B------:R-:W4:Y:S01]  /*0690*/  S2UR UR5, SR_CgaCtaId ;  /* 0x00000000000579c3 */ /* 0x000f220000008800 */
[----:B------:R-:W-:Y:S01]  /*06a0*/  UMOV UR4, 0x400 ;  /* 0x0000040000047882 */ /* 0x000fe20000000000 */
[----:B------:R-:W-:Y:S01]  /*06b0*/  IMAD.MOV.U32 R5, RZ, RZ, 0x3bbb989d ;  /* 0x3bbb989dff057424 */ /* 0x000fe200078e00ff */
[----:B------:R-:W-:Y:S01]  /*06c0*/  BSSY.RECONVERGENT B0, `(.L_x_10) ;  /* 0x0000018000007945 */ /* 0x000fe20003800200 */
[----:B------:R-:W-:Y:S01]  /*06d0*/  IMAD.MOV.U32 R9, RZ, RZ, 0x437c0000 ;  /* 0x437c0000ff097424 */ /* 0x000fe200078e00ff */
[----:B----4-:R-:W-:-:S09]  /*06e0*/  ULEA UR4, UR5, UR4, 0x18 ;  /* 0x0000000405047291 */ /* 0x010fd2000f8ec0ff */
[----:B0-2---:R-:W1:Y:S02]  /*06f0*/  LDS.64 R2, [UR4] ;  /* 0x00000004ff027984 */ /* 0x005e640008000a00 */
[----:B-1----:R-:W0:Y:S01]  /*0700*/  MUFU.RCP R6, R3 ;  /* 0x0000000300067308 */ /* 0x002e220000001000 */
[----:B---3--:R-:W-:Y:S01]  /*0710*/  FADD R2, R7, -R2 ;  /* 0x8000000207027221 */ /* 0x008fe20000000000 */
[----:B0-----:R-:W-:-:S03]  /*0720*/  FFMA R7, R6, -R3, 1 ;  /* 0x3f80000006077423 */ /* 0x001fc60000000803 */
[----:B------:R-:W-:Y:S01]  /*0730*/  FFMA.SAT R0, R2, R5, 0.5 ;  /* 0x3f00000002007423 */ /* 0x000fe20000002005 */
[----:B------:R-:W-:-:S03]  /*0740*/  FFMA R7, R6, R7, R6 ;  /* 0x0000000706077223 */ /* 0x000fc60000000006 */
[----:B------:R-:W-:-:S04]  /*0750*/  FFMA.RM R0, R0, R9, 12582913 ;  /* 0x4b40000100007423 */ /* 0x000fc80000004009 */
[C---:B------:R-:W-:Y:S01]  /*0760*/  FADD R5, R0.reuse, -12583039 ;  /* 0xcb40007f00057421 */ /* 0x040fe20000000000 */
[----:B------:R-:W-:-:S03]  /*0770*/  IMAD.SHL.U32 R0, R0, 0x800000, RZ ;  /* 0x0080000000007824 */ /* 0x000fc600078e00ff */
[----:B------:R-:W-:-:S04]  /*0780*/  FFMA R5, R2, 1.4426950216293334961, -R5 ;  /* 0x3fb8aa3b02057823 */ /* 0x000fc80000000805 */
[----:B------:R-:W-:-:S06]  /*0790*/  FFMA R5, R2, 1.925963033500011079e-08, R5 ;  /* 0x32a5706002057823 */ /* 0x000fcc0000000005 */
[----:B------:R-:W0:Y:S02]  /*07a0*/  MUFU.EX2 R5, R5 ;  /* 0x0000000500057308 */ /* 0x000e240000000800 */
[----:B0-----:R-:W-:-:S06]  /*07b0*/  FMUL R0, R0, R5 ;  /* 0x0000000500007220 */ /* 0x001fcc0000400000 */
[----:B------:R-:W0:Y:S01]  /*07c0*/  FCHK P0, R0, R3 ;  /* 0x0000000300007302 */ /* 0x000e220000000000 */
[----:B------:R-:W-:-:S04]  /*07d0*/  FFMA R2, R0, R7, RZ ;  /* 0x0000000700027223 */ /* 0x000fc800000000ff */
[----:B------:R-:W-:-:S04]  /*07e0*/  FFMA R6, R2, -R3, R0 ;  /* 0x8000000302067223 */ /* 0x000fc80000000000 */
[----:B------:R-:W-:Y:S01]  /*07f0*/  FFMA R7, R7, R6, R2 ;  /* 0x0000000607077223 */ /* 0x000fe20000000002 */
[----:B0-----:R-:W-:Y:S06]  /*0800*/  @!P0 BRA `(.L_x_11) ;  /* 0x00000000000c8947 */ /* 0x001fec0003800000 */
[----:B------:R-:W-:-:S07]  /*0810*/  MOV R2, 0x830 ;  /* 0x0000083000027802 */ /* 0x000fce0000000f00 */
[----:B------:R-:W-:Y:S05]  /*0820*/  CALL.REL.NOINC `($__internal_0_$__cuda_sm3x_div_rn_noftz_f32_slowpath) ;  /* 0x0000000000187944 */ /* 0x000fea0003c00000 */
[----:B------:R-:W-:-:S07]  /*0830*/  MOV R7, R0 ;  /* 0x0000000000077202 */ /* 0x000fce0000000f00 */
.L_x_11:
[----:B------:R-:W-:Y:S05]  /*0840*/  BSYNC.RECONVERGENT B0 ;  /* 0x0000000000007941 */ /* 0x000fea0003800200 */
.L_x_10:
[----:B------:R-:W0:Y:S02]  /*0850*/  LDC.64 R2, c[0x0][0x388] ;  /* 0x0000e200ff027b82 */ /* 0x000e240000000a00 */
[----:B0-----:R-:W-:-:S05]  /*0860*/  IMAD.WIDE.U32 R4, R4, 0x4, R2 ;  /* 0x0000000404047825 */ /* 0x001fca00078e0002 */
[----:B------:R-:W-:Y:S01]  /*0870*/  STG.E desc[UR6][R4.64], R7 ;  /* 0x0000000704007986 */ /* 0x000fe2000c101906 */
[----:B------:R-:W-:Y:S05]  /*0880*/  EXIT ;  /* 0x000000000000794d */ /* 0x000fea0003800000 */
        .weak           $__internal_0_$__cuda_sm3x_div_rn_noftz_f32_slowpath
        .type           $__internal_0_$__cuda_sm3x_div_rn_noftz_f32_slowpath,@function
        .size           $__internal_0_$__cuda_sm3x_div_rn_noftz_f32_slowpath,(.L_x_24 - $__internal_0_$__cuda_sm3x_div_rn_noftz_f32_slowpath)
$__internal_0_$__cuda_sm3x_div_rn_noftz_f32_slowpath:
[--C-:B------:R-:W-:Y:S01]  /*0890*/  SHF.R.U32.HI R6, RZ, 0x17, R3.reuse ;  /* 0x00000017ff067819 */ /* 0x100fe20000011603 */
[----:B------:R-:W-:Y:S01]  /*08a0*/  BSSY.RECONVERGENT B1, `(.L_x_12) ;  /* 0x0000064000017945 */ /* 0x000fe20003800200 */
[--C-:B------:R-:W-:Y:S01]  /*08b0*/  SHF.R.U32.HI R5, RZ, 0x17, R0.reuse ;  /* 0x00000017ff057819 */ /* 0x100fe20000011600 */
[----:B------:R-:W-:Y:S01]  /*08c0*/  IMAD.MOV.U32 R8, RZ, RZ, R3 ;  /* 0x000000ffff087224 */ /* 0x000fe200078e0003 */
[----:B------:R-:W-:Y:S02]  /*08d0*/  LOP3.LUT R6, R6, 0xff, RZ, 0xc0, !PT ;  /* 0x000000ff06067812 */ /* 0x000fe400078ec0ff */
[----:B------:R-:W-:Y:S01]  /*08e0*/  LOP3.LUT R10, R5, 0xff, RZ, 0xc0, !PT ;  /* 0x000000ff050a7812 */ /* 0x000fe200078ec0ff */
[----:B------:R-:W-:Y:S02]  /*08f0*/  IMAD.MOV.U32 R5, RZ, RZ, R0 ;  /* 0x000000ffff057224 */ /* 0x000fe400078e0000 */
[----:B------:R-:W-:Y:S02]  /*0900*/  VIADD R9, R6, 0xffffffff ;  /* 0xffffffff06097836 */ /* 0x000fe40000000000 */
[----:B------:R-:W-:-:S03]  /*0910*/  VIADD R11, R10, 0xffffffff ;  /* 0xffffffff0a0b7836 */ /* 0x000fc60000000000 */
[----:B------:R-:W-:-:S04]  /*0920*/  ISETP.GT.U32.AND P0, PT, R9, 0xfd, PT ;  /* 0x000000fd0900780c */ /* 0x000fc80003f04070 */
[----:B------:R-:W-:-:S13]  /*0930*/  ISETP.GT.U32.OR P0, PT, R11, 0xfd, P0 ;  /* 0x000000fd0b00780c */ /* 0x000fda0000704470 */
[----:B------:R-:W-:Y:S01]  /*0940*/  @!P0 MOV R7, RZ ;  /* 0x000000ff00078202 */ /* 0x000fe20000000f00 */
[----:B------:R-:W-:Y:S06]  /*0950*/  @!P0 BRA `(.L_x_13) ;  /* 0x00000000005c8947 */ /* 0x000fec0003800000 */
[----:B------:R-:W-:Y:S02]  /*0960*/  FSETP.GTU.FTZ.AND P0, PT, |R0|, +INF , PT ;  /* 0x7f8000000000780b */ /* 0x000fe40003f1c200 */
[----:B------:R-:W-:-:S04]  /*0970*/  FSETP.GTU.FTZ.AND P1, PT, |R3|, +INF , PT ;  /* 0x7f8000000300780b */ /* 0x000fc80003f3c200 */
[----:B------:R-:W-:-:S13]  /*0980*/  PLOP3.LUT P0, PT, P0, P1, PT, 0xf8, 0x8f ;  /* 0x00000000008f781c */ /* 0x000fda0000703f70 */
[----:B------:R-:W-:Y:S05]  /*0990*/  @P0 BRA `(.L_x_14) ;  /* 0x00000004004c0947 */ /* 0x000fea0003800000 */
[----:B------:R-:W-:-:S13]  /*09a0*/  LOP3.LUT P0, RZ, R8, 0x7fffffff, R5, 0xc8, !PT ;  /* 0x7fffffff08ff7812 */ /* 0x000fda000780c805 */
[----:B------:R-:W-:Y:S05]  /*09b0*/  @!P0 BRA `(.L_x_15) ;  /* 0x00000004003c8947 */ /* 0x000fea0003800000 */
[C---:B------:R-:W-:Y:S02]  /*09c0*/  FSETP.NEU.FTZ.AND P2, PT, |R0|.reuse, +INF , PT ;  /* 0x7f8000000000780b */ /* 0x040fe40003f5d200 */
[----:B------:R-:W-:Y:S02]  /*09d0*/  FSETP.NEU.FTZ.AND P1, PT, |R3|, +INF , PT ;  /* 0x7f8000000300780b */ /* 0x000fe40003f3d200 */
[----:B------:R-:W-:-:S11]  /*09e0*/  FSETP.NEU.FTZ.AND P0, PT, |R0|, +INF , PT ;  /* 0x7f8000000000780b */ /* 0x000fd60003f1d200 */
[----:B------:R-:W-:Y:S05]  /*09f0*/  @!P1 BRA !P2, `(.L_x_15) ;  /* 0x00000004002c9947 */ /* 0x000fea0005000000 */
[----:B------:R-:W-:-:S04]  /*0a00*/  LOP3.LUT P2, RZ, R5, 0x7fffffff, RZ, 0xc0, !PT ;  /* 0x7fffffff05ff7812 */ /* 0x000fc8000784c0ff */
[----:B------:R-:W-:-:S13]  /*0a10*/  PLOP3.LUT P1, PT, P1, P2, PT, 0x2f, 0xf2 ;  /* 0x0000000000f2781c */ /* 0x000fda0000f24577 */
[----:B------:R-:W-:Y:S05]  /*0a20*/  @P1 BRA `(.L_x_16) ;  /* 0x0000000400181947 */ /* 0x000fea0003800000 */
[----:B------:R-:W-:-:S04]  /*0a30*/  LOP3.LUT P1, RZ, R8, 0x7fffffff, RZ, 0xc0, !PT ;  /* 0x7fffffff08ff7812 */ /* 0x000fc8000782c0ff */
[----:B------:R-:W-:-:S13]  /*0a40*/  PLOP3.LUT P0, PT, P0, P1, PT, 0x2f, 0xf2 ;  /* 0x0000000000f2781c */ /* 0x000fda0000702577 */
[----:B------:R-:W-:Y:S05]  /*0a50*/  @P0 BRA `(.L_x_17) ;  /* 0x0000000400000947 */ /* 0x000fea0003800000 */
[----:B------:R-:W-:Y:S02]  /*0a60*/  ISETP.GE.AND P0, PT, R11, RZ, PT ;  /* 0x000000ff0b00720c */ /* 0x000fe40003f06270 */
[----:B------:R-:W-:-:S11]  /*0a70*/  ISETP.GE.AND P1, PT, R9, RZ, PT ;  /* 0x000000ff0900720c */ /* 0x000fd60003f26270 */
[----:B------:R-:W-:Y:S02]  /*0a80*/  @P0 IMAD.MOV.U32 R7, RZ, RZ, RZ ;  /* 0x000000ffff070224 */ /* 0x000fe400078e00ff */
[----:B------:R-:W-:Y:S01]  /*0a90*/  @!P0 FFMA R5, R0, 1.84467440737095516160e+19, RZ ;  /* 0x5f80000000058823 */ /* 0x000fe200000000ff */
[----:B------:R-:W-:Y:S02]  /*0aa0*/  @!P0 IMAD.MOV.U32 R7, RZ, RZ, -0x40 ;  /* 0xffffffc0ff078424 */ /* 0x000fe400078e00ff */
[----:B------:R-:W-:Y:S02]  /*0ab0*/  @!P1 FFMA R8, R3, 1.84467440737095516160e+19, RZ ;  /* 0x5f80000003089823 */ /* 0x000fe400000000ff */
[----:B------:R-:W-:-:S07]  /*0ac0*/  @!P1 VIADD R7, R7, 0x40 ;  /* 0x0000004007079836 */ /* 0x000fce0000000000 */
.L_x_13:
[----:B------:R-:W-:Y:S01]  /*0ad0*/  LEA R3, R6, 0xc0800000, 0x17 ;  /* 0xc080000006037811 */ /* 0x000fe200078eb8ff */
[----:B------:R-:W-:Y:S04]  /*0ae0*/  BSSY.RECONVERGENT B2, `(.L_x_18) ;  /* 0x0000036000027945 */ /* 0x000fe80003800200 */
[----:B------:R-:W-:Y:S01]  /*0af0*/  IMAD.IADD R8, R8, 0x1, -R3 ;  /* 0x0000000108087824 */ /* 0x000fe200078e0a03 */
[----:B------:R-:W-:-:S03]  /*0b00*/  IADD3 R3, PT, PT, R10, -0x7f, RZ ;  /* 0xffffff810a037810 */ /* 0x000fc60007ffe0ff */
[----:B------:R-:W0:Y:S01]  /*0b10*/  MUFU.RCP R9, R8 ;  /* 0x0000000800097308 */ /* 0x000e220000001000 */
[----:B------:R-:W-:Y:S01]  /*0b20*/  FADD.FTZ R11, -R8, -RZ ;  /* 0x800000ff080b7221 */ /* 0x000fe20000010100 */
[C---:B------:R-:W-:Y:S01]  /*0b30*/  IMAD R0, R3.reuse, -0x800000, R5 ;  /* 0xff80000003007824 */ /* 0x040fe200078e0205 */
[----:B------:R-:W-:-:S05]  /*0b40*/  IADD3 R6, PT, PT, R3, 0x7f, -R6 ;  /* 0x0000007f03067810 */ /* 0x000fca0007ffe806 */
[----:B------:R-:W-:Y:S02]  /*0b50*/  IMAD.IADD R6, R6, 0x1, R7 ;  /* 0x0000000106067824 */ /* 0x000fe400078e0207 */
[----:B0-----:R-:W-:-:S04]  /*0b60*/  FFMA R10, R9, R11, 1 ;  /* 0x3f800000090a7423 */ /* 0x001fc8000000000b */
[----:B------:R-:W-:-:S04]  /*0b70*/  FFMA R12, R9, R10, R9 ;  /* 0x0000000a090c7223 */ /* 0x000fc80000000009 */
[----:B------:R-:W-:-:S04]  /*0b80*/  FFMA R5, R0, R12, RZ ;  /* 0x0000000c00057223 */ /* 0x000fc800000000ff */
[----:B------:R-:W-:-:S04]  /*0b90*/  FFMA R10, R11, R5, R0 ;  /* 0x000000050b0a7223 */ /* 0x000fc80000000000 */
[----:B------:R-:W-:-:S04]  /*0ba0*/  FFMA R9, R12, R10, R5 ;  /* 0x0000000a0c097223 */ /* 0x000fc80000000005 */
[----:B------:R-:W-:-:S04]  /*0bb0*/  FFMA R10, R11, R9, R0 ;  /* 0x000000090b0a7223 */ /* 0x000fc80000000000 */
[----:B------:R-:W-:-:S05]  /*0bc0*/  FFMA R0, R12, R10, R9 ;  /* 0x0000000a0c007223 */ /* 0x000fca0000000009 */
[----:B------:R-:W-:-:S04]  /*0bd0*/  SHF.R.U32.HI R3, RZ, 0x17, R0 ;  /* 0x00000017ff037819 */ /* 0x000fc80000011600 */
[----:B------:R-:W-:-:S05]  /*0be0*/  LOP3.LUT R3, R3, 0xff, RZ, 0xc0, !PT ;  /* 0x000000ff03037812 */ /* 0x000fca00078ec0ff */
[----:B------:R-:W-:-:S04]  /*0bf0*/  IMAD.IADD R7, R3, 0x1, R6 ;  /* 0x0000000103077824 */ /* 0x000fc800078e0206 */
[----:B------:R-:W-:-:S05]  /*0c00*/  VIADD R3, R7, 0xffffffff ;  /* 0xffffffff07037836 */ /* 0x000fca0000000000 */
[----:B------:R-:W-:-:S13]  /*0c10*/  ISETP.GE.U32.AND P0, PT, R3, 0xfe, PT ;  /* 0x000000fe0300780c */ /* 0x000fda0003f06070 */
[----:B------:R-:W-:Y:S05]  /*0c20*/  @!P0 BRA `(.L_x_19) ;  /* 0x0000000000808947 */ /* 0x000fea0003800000 */
[----:B------:R-:W-:-:S13]  /*0c30*/  ISETP.GT.AND P0, PT, R7, 0xfe, PT ;  /* 0x000000fe0700780c */ /* 0x000fda0003f04270 */
[----:B------:R-:W-:Y:S05]  /*0c40*/  @P0 BRA `(.L_x_20) ;  /* 0x00000000006c0947 */ /* 0x000fea0003800000 */
[----:B------:R-:W-:-:S13]  /*0c50*/  ISETP.GE.AND P0, PT, R7, 0x1, PT ;  /* 0x000000010700780c */ /* 0x000fda0003f06270 */
[----:B------:R-:W-:Y:S05]  /*0c60*/  @P0 BRA `(.L_x_21) ;  /* 0x0000000000740947 */ /* 0x000fea0003800000 */
[----:B------:R-:W-:Y:S02]  /*0c70*/  ISETP.GE.AND P0, PT, R7, -0x18, PT ;  /* 0xffffffe80700780c */ /* 0x000fe40003f06270 */
[----:B------:R-:W-:-:S11]  /*0c80*/  LOP3.LUT R0, R0, 0x80000000, RZ, 0xc0, !PT ;  /* 0x8000000000007812 */ /* 0x000fd600078ec0ff */
[----:B------:R-:W-:Y:S05]  /*0c90*/  @!P0 BRA `(.L_x_21) ;  /* 0x0000000000688947 */ /* 0x000fea0003800000 */
[CCC-:B------:R-:W-:Y:S01]  /*0ca0*/  FFMA.RZ R3, R12.reuse, R10.reuse, R9.reuse ;  /* 0x0000000a0c037223 */ /* 0x1c0fe2000000c009 */
[C---:B------:R-:W-:Y:S02]  /*0cb0*/  VIADD R8, R7.reuse, 0x20 ;  /* 0x0000002007087836 */ /* 0x040fe40000000000 */
[CCC-:B------:R-:W-:Y:S01]  /*0cc0*/  FFMA.RM R6, R12.reuse, R10.reuse, R9.reuse ;  /* 0x0000000a0c067223 */ /* 0x1c0fe20000004009 */
[----:B------:R-:W-:Y:S02]  /*0cd0*/  ISETP.NE.AND P2, PT, R7, RZ, PT ;  /* 0x000000ff0700720c */ /* 0x000fe40003f45270 */
[----:B------:R-:W-:Y:S01]  /*0ce0*/  LOP3.LUT R5, R3, 0x7fffff, RZ, 0xc0, !PT ;  /* 0x007fffff03057812 */ /* 0x000fe200078ec0ff */
[----:B------:R-:W-:Y:S01]  /*0cf0*/  FFMA.RP R3, R12, R10, R9 ;  /* 0x0000000a0c037223 */ /* 0x000fe20000008009 */
[----:B------:R-:W-:Y:S02]  /*0d00*/  ISETP.NE.AND P1, PT, R7, RZ, PT ;  /* 0x000000ff0700720c */ /* 0x000fe40003f25270 */
[----:B------:R-:W-:-:S02]  /*0d10*/  LOP3.LUT R5, R5, 0x800000, RZ, 0xfc, !PT ;  /* 0x0080000005057812 */ /* 0x000fc400078efcff */
[----:B------:R-:W-:Y:S02]  /*0d20*/  IADD3 R7, PT, PT, -R7, RZ, RZ ;  /* 0x000000ff07077210 */ /* 0x000fe40007ffe1ff */
[----:B------:R-:W-:Y:S02]  /*0d30*/  SHF.L.U32 R8, R5, R8, RZ ;  /* 0x0000000805087219 */ /* 0x000fe400000006ff */
[----:B------:R-:W-:Y:S02]  /*0d40*/  FSETP.NEU.FTZ.AND P0, PT, R3, R6, PT ;  /* 0x000000060300720b */ /* 0x000fe40003f1d000 */
[----:B------:R-:W-:Y:S02]  /*0d50*/  SEL R6, R7, RZ, P2 ;  /* 0x000000ff07067207 */ /* 0x000fe40001000000 */
[----:B------:R-:W-:Y:S02]  /*0d60*/  ISETP.NE.AND P1, PT, R8, RZ, P1 ;  /* 0x000000ff0800720c */ /* 0x000fe40000f25270 */
[----:B------:R-:W-:-:S02]  /*0d70*/  SHF.R.U32.HI R6, RZ, R6, R5 ;  /* 0x00000006ff067219 */ /* 0x000fc40000011605 */
[----:B------:R-:W-:Y:S02]  /*0d80*/  PLOP3.LUT P0, PT, P0, P1, PT, 0xf8, 0x8f ;  /* 0x00000000008f781c */ /* 0x000fe40000703f70 */
[----:B------:R-:W-:Y:S02]  /*0d90*/  SHF.R.U32.HI R8, RZ, 0x1, R6 ;  /* 0x00000001ff087819 */ /* 0x000fe40000011606 */
[----:B------:R-:W-:-:S04]  /*0da0*/  SEL R3, RZ, 0x1, !P0 ;  /* 0x00000001ff037807 */ /* 0x000fc80004000000 */
[----:B------:R-:W-:-:S04]  /*0db0*/  LOP3.LUT R3, R3, 0x1, R8, 0xf8, !PT ;  /* 0x0000000103037812 */ /* 0x000fc800078ef808 */
[----:B------:R-:W-:-:S05]  /*0dc0*/  LOP3.LUT R3, R3, R6, RZ, 0xc0, !PT ;  /* 0x0000000603037212 */ /* 0x000fca00078ec0ff */
[----:B------:R-:W-:-:S05]  /*0dd0*/  IMAD.IADD R3, R8, 0x1, R3 ;  /* 0x0000000108037824 */ /* 0x000fca00078e0203 */
[----:B------:R-:W-:Y:S01]  /*0de0*/  LOP3.LUT R0, R3, R0, RZ, 0xfc, !PT ;  /* 0x0000000003007212 */ /* 0x000fe200078efcff */
[----:B------:R-:W-:Y:S06]  /*0df0*/  BRA `(.L_x_21) ;  /* 0x0000000000107947 */ /* 0x000fec0003800000 */
.L_x_20:
[----:B------:R-:W-:-:S04]  /*0e00*/  LOP3.LUT R0, R0, 0x80000000, RZ, 0xc0, !PT ;  /* 0x8000000000007812 */ /* 0x000fc800078ec0ff */
[----:B------:R-:W-:Y:S01]  /*0e10*/  LOP3.LUT R0, R0, 0x7f800000, RZ, 0xfc, !PT ;  /* 0x7f80000000007812 */ /* 0x000fe200078efcff */
[----:B------:R-:W-:Y:S06]  /*0e20*/  BRA `(.L_x_21) ;  /* 0x0000000000047947 */ /* 0x000fec0003800000 */
.L_x_19:
[----:B------:R-:W-:-:S07]  /*0e30*/  IMAD R0, R6, 0x800000, R0 ;  /* 0x0080000006007824 */ /* 0x000fce00078e0200 */
.L_x_21:
[----:B------:R-:W-:Y:S05]  /*0e40*/  BSYNC.RECONVERGENT B2 ;  /* 0x0000000000027941 */ /* 0x000fea0003800200 */
.L_x_18:
[----:B------:R-:W-:Y:S05]  /*0e50*/  BRA `(.L_x_22) ;  /* 0x0000000000207947 */ /* 0x000fea0003800000 */
.L_x_17:
[----:B------:R-:W-:-:S04]  /*0e60*/  LOP3.LUT R0, R8, 0x80000000, R5, 0x48, !PT ;  /* 0x8000000008007812 */ /* 0x000fc800078e4805 */
[----:B------:R-:W-:Y:S01]  /*0e70*/  LOP3.LUT R0, R0, 0x7f800000, RZ, 0xfc, !PT ;  /* 0x7f80000000007812 */ /* 0x000fe200078efcff */
[----:B------:R-:W-:Y:S06]  /*0e80*/  BRA `(.L_x_22) ;  /* 0x0000000000147947 */ /* 0x000fec0003800000 */
.L_x_16:
[----:B------:R-:W-:Y:S01]  /*0e90*/  LOP3.LUT R0, R8, 0x80000000, R5, 0x48, !PT ;  /* 0x8000000008007812 */ /* 0x000fe200078e4805 */
[----:B------:R-:W-:Y:S06]  /*0ea0*/  BRA `(.L_x_22) ;  /* 0x00000000000c7947 */ /* 0x000fec0003800000 */
.L_x_15:
[----:B------:R-:W0:Y:S01]  /*0eb0*/  MUFU.RSQ R0, -QNAN ;  /* 0xffc0000000007908 */ /* 0x000e220000001400 */
[----:B------:R-:W-:Y:S05]  /*0ec0*/  BRA `(.L_x_22) ;  /* 0x0000000000047947 */ /* 0x000fea0003800000 */
.L_x_14:
[----:B------:R-:W-:-:S07]  /*0ed0*/  FADD.FTZ R0, R0, R3 ;  /* 0x0000000300007221 */ /* 0x000fce0000010000 */
.L_x_22:
[----:B------:R-:W-:Y:S05]  /*0ee0*/  BSYNC.RECONVERGENT B1 ;  /* 0x0000000000017941 */ /* 0x000fea0003800200 */
.L_x_12:
[----:B------:R-:W-:-:S04]  /*0ef0*/  IMAD.MOV.U32 R3, RZ, RZ, 0x0 ;  /* 0x00000000ff037424 */ /* 0x000fc800078e00ff */
[----:B0-----:R-:W-:Y:S05]  /*0f00*/  RET.REL.NODEC R2 `(_Z14softmax_kernelPKfPfi) ;  /* 0xfffffff0023c7950 */ /* 0x001fea0003c3ffff */
.L_x_23:
[----:B------:R-:W-:-:S00]  /*0f10*/  BRA `(.L_x_23) ;  /* 0xfffffffc00fc7947 */ /* 0x000fc0000383ffff */
[----:B------:R-:W-:-:S00]  /*0f20*/  NOP ;  /* 0x0000000000007918 */ /* 0x000fc00000000000 */
        /* <DEDUP_REMOVED lines=13> */
.L_x_24:


//--------------------- .nv.shared._Z14softmax_kernelPKfPfi --------------------------
	.section	.nv.shared._Z14softmax_kernelPKfPfi,"aw",@nobits
	.sectionflags	@""
	.align	16
.nv.shared._Z14softmax_kernelPKfPfi:
	.zero		1040


//--------------------- .nv.shared.reserved.0     --------------------------
	.section	.nv.shared.reserved.0,"aw",@nobits
	.weak		__nv_reservedSMEM_offset_0_alias
	.size		__nv_reservedSMEM_offset_0_alias, 0, 64
	.other		__nv_reservedSMEM_offset_0_alias,@"STO_CUDA_RESERVED_SHARED STV_DEFAULT"
__nv_reservedSMEM_offset_0_alias:
	.zero		0
	.zero		64


//--------------------- .nv.constant0._Z14softmax_kernelPKfPfi --------------------------
	.section	.nv.constant0._Z14softmax_kernelPKfPfi,"a",@progbits
	.sectionflags	@""
	.align	4
.nv.constant0._Z14softmax_kernelPKfPfi:
	.zero		916


//--------------------- SYMBOLS --------------------------

	.type		.nv.reservedSmem.offset0,@object
	.size		.nv.reservedSmem.offset0,0x4
	.type		.nv.reservedSmem.cap,@object
	.size		.nv.reservedSmem.cap,0x4
